//
// Generated by NVIDIA NVVM Compiler
//
// Compiler Build ID: CL-36424714
// Cuda compilation tools, release 13.0, V13.0.88
// Based on NVVM 20.0.0
//

.version 9.0
.target sm_100
.address_size 64

	// .globl	_Z10hello_cudav
.extern .func  (.param .b32 func_retval0) vprintf
(
	.param .b64 vprintf_param_0,
	.param .b64 vprintf_param_1
)
;
.global .align 1 .b8 $str[27] = {72, 101, 108, 108, 111, 32, 102, 114, 111, 109, 32, 67, 85, 68, 65, 32, 119, 111, 114, 108, 100, 32, 37, 100, 32, 10};

.visible .entry _Z10hello_cudav()
{
	.local .align 8 .b8 	__local_depot0[8];
	.reg .b64 	%SP;
	.reg .b64 	%SPL;
	.reg .b32 	%r<4>;
	.reg .b64 	%rd<5>;

	mov.u64 	%SPL, __local_depot0;
	cvta.local.u64 	%SP, %SPL;
	add.u64 	%rd1, %SP, 0;
	add.u64 	%rd2, %SPL, 0;
	mov.b32 	%r1, 10;
	st.local.u32 	[%rd2], %r1;
	mov.u64 	%rd3, $str;
	cvta.global.u64 	%rd4, %rd3;
	{ // callseq 0, 0
	.param .b64 param0;
	st.param.b64 	[param0], %rd4;
	.param .b64 param1;
	st.param.b64 	[param1], %rd1;
	.param .b32 retval0;
	call.uni (retval0), 
	vprintf, 
	(
	param0, 
	param1
	);
	ld.param.b32 	%r2, [retval0];
	} // callseq 0
	ret;

}


// ===== COMPILED SASS (sm_100) =====

	.target	sm_100

	.elftype	@"ET_EXEC"


//--------------------- .note.nv.tkinfo           --------------------------
	.section	.note.nv.tkinfo,"",@"SHT_NOTE"
	.sectionflags	@"SHF_NOTE_NV_TKINFO"
	.tkinfo
        /*0018*/ 	.word	0x00000002
        /*0030*/ 	.string	""
        /*0030*/ 	.string	"ptxas"
        /*0030*/ 	.string	"Cuda compilation tools, release 13.0, V13.0.88"
        /*0030*/ 	.string	"Build cuda_13.0.r13.0/compiler.36424714_0"
        /*0030*/ 	.string	"-arch sm_100 -m 64 "



//--------------------- .note.nv.cuinfo           --------------------------
	.section	.note.nv.cuinfo,"",@"SHT_NOTE"
	.sectionflags	@"SHF_NOTE_NV_CUINFO"
        /*0018*/ 	.short	0x0002
        /*001a*/ 	.short	0x0064
        /*001c*/ 	.short	0x0082
	.zero		2


//--------------------- .nv.info                  --------------------------
	.section	.nv.info,"",@"SHT_CUDA_INFO"
	.align	4


	//----- nvinfo : EIATTR_REGCOUNT
	.align		4
        /*0000*/ 	.byte	0x04, 0x2f
        /*0002*/ 	.short	(.L_2 - .L_1)
	.align		4
.L_1:
        /*0004*/ 	.word	index@(_Z10hello_cudav)
        /*0008*/ 	.word	0x00000018


	//----- nvinfo : EIATTR_FRAME_SIZE
	.align		4
.L_2:
        /*000c*/ 	.byte	0x04, 0x11
        /*000e*/ 	.short	(.L_4 - .L_3)
	.align		4
.L_3:
        /*0010*/ 	.word	index@(_Z10hello_cudav)
        /*0014*/ 	.word	0x00000008


	//----- nvinfo : EIATTR_MIN_STACK_SIZE
	.align		4
.L_4:
        /*0018*/ 	.byte	0x04, 0x12
        /*001a*/ 	.short	(.L_6 - .L_5)
	.align		4
.L_5:
        /*001c*/ 	.word	index@(_Z10hello_cudav)
        /*0020*/ 	.word	0x00000008
.L_6:


//--------------------- .nv.compat                --------------------------
	.section	.nv.compat,"",@"SHT_CUDA_COMPAT_INFO"
	.align	4
        /*0000*/ 	.byte	0x02, 0x09, 0x00, 0x00, 0x02, 0x02, 0x01, 0x00, 0x02, 0x05, 0x05, 0x00, 0x03, 0x07, 0x01, 0x01
        /*0010*/ 	.byte	0x02, 0x03, 0x00, 0x00, 0x02, 0x06, 0x01, 0x00, 0x04, 0x0b, 0x08, 0x00, 0x09, 0x00, 0x00, 0x00
        /*0020*/ 	.byte	0x00, 0x00, 0x00, 0x00


//--------------------- .nv.info._Z10hello_cudav  --------------------------
	.section	.nv.info._Z10hello_cudav,"",@"SHT_CUDA_INFO"
	.sectionflags	@""
	.align	4


	//----- nvinfo : EIATTR_CUDA_API_VERSION
	.align		4
        /*0000*/ 	.byte	0x04, 0x37
        /*0002*/ 	.short	(.L_8 - .L_7)
.L_7:
        /*0004*/ 	.word	0x00000082


	//----- nvinfo : EIATTR_SPARSE_MMA_MASK
	.align		4
.L_8:
        /*0008*/ 	.byte	0x03, 0x50
        /*000a*/ 	.short	0x0000


	//----- nvinfo : EIATTR_MAXREG_COUNT
	.align		4
        /*000c*/ 	.byte	0x03, 0x1b
        /*000e*/ 	.short	0x00ff


	//----- nvinfo : EIATTR_EXTERNS
	.align		4
        /*0010*/ 	.byte	0x04, 0x0f
        /*0012*/ 	.short	(.L_10 - .L_9)


	//   ....[0]....
	.align		4
.L_9:
        /*0014*/ 	.word	index@(vprintf)


	//----- nvinfo : EIATTR_MERCURY_ISA_VERSION
	.align		4
.L_10:
        /*0018*/ 	.byte	0x03, 0x5f
        /*001a*/ 	.short	0x0101


	//----- nvinfo : EIATTR_VRC_CTA_INIT_COUNT
	.align		4
        /*001c*/ 	.byte	0x02, 0x4a
	.zero		1
	.zero		1


	//----- nvinfo : EIATTR_SYSCALL_OFFSETS
	.align		4
        /*0020*/ 	.byte	0x04, 0x46
        /*0022*/ 	.short	(.L_12 - .L_11)


	//   ....[0]....
.L_11:
        /*0024*/ 	.word	0x000000e0


	//----- nvinfo : EIATTR_EXIT_INSTR_OFFSETS
	.align		4
.L_12:
        /*0028*/ 	.byte	0x04, 0x1c
        /*002a*/ 	.short	(.L_14 - .L_13)


	//   ....[0]....
.L_13:
        /*002c*/ 	.word	0x000000f0


	//----- nvinfo : EIATTR_SW_WAR
	.align		4
.L_14:
        /*0030*/ 	.byte	0x04, 0x36
        /*0032*/ 	.short	(.L_16 - .L_15)
.L_15:
        /*0034*/ 	.word	0x00000008
.L_16:


//--------------------- .nv.callgraph             --------------------------
	.section	.nv.callgraph,"",@"SHT_CUDA_CALLGRAPH"
	.align	4
	.sectionentsize	8
	.align		4
        /*0000*/ 	.word	0x00000000
	.align		4
        /*0004*/ 	.word	0xffffffff
	.align		4
        /*0008*/ 	.word	index@(_Z10hello_cudav)
	.align		4
        /*000c*/ 	.word	index@(vprintf)
	.align		4
        /*0010*/ 	.word	0x00000000
	.align		4
        /*0014*/ 	.word	0xfffffffe
	.align		4
        /*0018*/ 	.word	0x00000000
	.align		4
        /*001c*/ 	.word	0xfffffffd
	.align		4
        /*0020*/ 	.word	0x00000000
	.align		4
        /*0024*/ 	.word	0xfffffffc


//--------------------- .nv.constant4             --------------------------
	.section	.nv.constant4,"a",@progbits
	.align	8
	.align		8
.nv.constant4:
        /*0000*/ 	.dword	vprintf
	.align		8
        /*0008*/ 	.dword	$str


//--------------------- .text._Z10hello_cudav     --------------------------
	.section	.text._Z10hello_cudav,"ax",@progbits
	.align	128
        .global         _Z10hello_cudav
        .type           _Z10hello_cudav,@function
        .size           _Z10hello_cudav,(.L_x_2 - _Z10hello_cudav)
        .other          _Z10hello_cudav,@"STO_CUDA_ENTRY STV_DEFAULT"
_Z10hello_cudav:
.text._Z10hello_cudav:
[----:B------:R-:W0:Y:S02]  /*0000*/  LDC R1, c[0x0][0x37c] ;  /* 0x0000df00ff017b82 */ /* 0x000e240000000800 */
[----:B0-----:R-:W-:Y:S01]  /*0010*/  VIADD R1, R1, 0xfffffff8 ;  /* 0xfffffff801017836 */ /* 0x001fe20000000000 */
[----:B------:R-:W-:Y:S01]  /*0020*/  MOV R0, 0x0 ;  /* 0x0000000000007802 */ /* 0x000fe20000000f00 */
[----:B------:R-:W-:Y:S01]  /*0030*/  IMAD.MOV.U32 R8, RZ, RZ, 0xa ;  /* 0x0000000aff087424 */ /* 0x000fe200078e00ff */
[----:B------:R-:W0:Y:S03]  /*0040*/  LDCU UR4, c[0x0][0x2f8] ;  /* 0x00005f00ff0477ac */ /* 0x000e260008000800 */
[----:B------:R1:W2:Y:S01]  /*0050*/  LDC.64 R2, c[0x4][R0] ;  /* 0x0100000000027b82 */ /* 0x0002a20000000a00 */
[----:B------:R1:W-:Y:S01]  /*0060*/  STL [R1], R8 ;  /* 0x0000000801007387 */ /* 0x0003e20000100800 */
[----:B------:R-:W3:Y:S01]  /*0070*/  LDCU.64 UR6, c[0x4][0x8] ;  /* 0x01000100ff0677ac */ /* 0x000ee20008000a00 */
[----:B------:R-:W4:Y:S01]  /*0080*/  LDCU UR5, c[0x0][0x2fc] ;  /* 0x00005f80ff0577ac */ /* 0x000f220008000800 */
[----:B0-----:R-:W-:-:S02]  /*0090*/  IADD3 R6, P0, PT, R1, UR4, RZ ;  /* 0x0000000401067c10 */ /* 0x001fc4000ff1e0ff */
[----:B---3--:R-:W-:Y:S01]  /*00a0*/  MOV R4, UR6 ;  /* 0x0000000600047c02 */ /* 0x008fe20008000f00 */
[----:B------:R-:W-:Y:S01]  /*00b0*/  IMAD.U32 R5, RZ, RZ, UR7 ;  /* 0x00000007ff057e24 */ /* 0x000fe2000f8e00ff */
[----:B-1--4-:R-:W-:-:S09]  /*00c0*/  IADD3.X R7, PT, PT, RZ, UR5, RZ, P0, !PT ;  /* 0x00000005ff077c10 */ /* 0x012fd200087fe4ff */
[----:B------:R-:W-:-:S07]  /*00d0*/  LEPC R20, `(.L_x_0) ;  /* 0x000000001014794e */ /* 0x000fce0000000000 */
[----:B--2---:R-:W-:Y:S05]  /*00e0*/  CALL.ABS.NOINC R2 ;  /* 0x0000000002007343 */ /* 0x004fea0003c00000 */
.L_x_0:
[----:B------:R-:W-:Y:S05]  /*00f0*/  EXIT ;  /* 0x000000000000794d */ /* 0x000fea0003800000 */
.L_x_1:
[----:B------:R-:W-:-:S00]  /*0100*/  BRA `(.L_x_1) ;  /* 0xfffffffc00fc7947 */ /* 0x000fc0000383ffff */
[----:B------:R-:W-:-:S00]  /*0110*/  NOP ;  /* 0x0000000000007918 */ /* 0x000fc00000000000 */
        /* <DEDUP_REMOVED lines=14> */
.L_x_2:


//--------------------- .nv.global.init           --------------------------
	.section	.nv.global.init,"aw",@progbits
.nv.global.init:
	.type		$str,@object
	.size		$str,(.L_0 - $str)
$str:
        /*0000*/ 	.byte	0x48, 0x65, 0x6c, 0x6c, 0x6f, 0x20, 0x66, 0x72, 0x6f, 0x6d, 0x20, 0x43, 0x55, 0x44, 0x41, 0x20
        /*0010*/ 	.byte	0x77, 0x6f, 0x72, 0x6c, 0x64, 0x20, 0x25, 0x64, 0x20, 0x0a, 0x00
.L_0:


//--------------------- .nv.shared.reserved.0     --------------------------
	.section	.nv.shared.reserved.0,"aw",@nobits
	.weak		__nv_reservedSMEM_offset_0_alias
	.size		__nv_reservedSMEM_offset_0_alias, 0, 64
	.other		__nv_reservedSMEM_offset_0_alias,@"STO_CUDA_RESERVED_SHARED STV_DEFAULT"
__nv_reservedSMEM_offset_0_alias:
	.zero		0
	.zero		64


//--------------------- .nv.constant0._Z10hello_cudav --------------------------
	.section	.nv.constant0._Z10hello_cudav,"a",@progbits
	.sectionflags	@""
	.align	4
.nv.constant0._Z10hello_cudav:
	.zero		896


//--------------------- SYMBOLS --------------------------

	.type		.nv.reservedSmem.offset0,@object
	.size		.nv.reservedSmem.offset0,0x4
	.type		vprintf,@function
